	.headerflags	@"EF_CUDA_TEXMODE_UNIFIED EF_CUDA_64BIT_ADDRESS EF_CUDA_ACCELERATORS EF_CUDA_SM90 EF_CUDA_VIRTUAL_SM(EF_CUDA_SM90)"
	.elftype	@"ET_EXEC"


//--------------------- .nv.info                  --------------------------
	.section	.nv.info,"",@"SHT_CUDA_INFO"
	.align	4


	//----- nvinfo : EIATTR_REGCOUNT
	.align		4
        /*0000*/ 	.byte	0x04, 0x2f
        /*0002*/ 	.short	(.L_3 - .L_2)
	.align		4
.L_2:
        /*0004*/ 	.word	index@(triton_poi_fused__native_batch_norm_legit_no_training_relu_46)
        /*0008*/ 	.word	0x00000028


	//----- nvinfo : EIATTR_MIN_STACK_SIZE
	.align		4
.L_3:
        /*000c*/ 	.byte	0x04, 0x12
        /*000e*/ 	.short	(.L_5 - .L_4)
	.align		4
.L_4:
        /*0010*/ 	.word	index@(triton_poi_fused__native_batch_norm_legit_no_training_relu_46)
        /*0014*/ 	.word	0x00000000


	//----- nvinfo : EIATTR_FRAME_SIZE
	.align		4
.L_5:
        /*0018*/ 	.byte	0x04, 0x11
        /*001a*/ 	.short	(.L_7 - .L_6)
	.align		4
.L_6:
        /*001c*/ 	.word	index@(triton_poi_fused__native_batch_norm_legit_no_training_relu_46)
        /*0020*/ 	.word	0x00000000


	//----- nvinfo : EIATTR_MIN_STACK_SIZE
	.align		4
.L_7:
        /*0024*/ 	.byte	0x04, 0x12
        /*0026*/ 	.short	(.L_9 - .L_8)
	.align		4
.L_8:
        /*0028*/ 	.word	index@(triton_poi_fused__native_batch_norm_legit_no_training_relu_46)
        /*002c*/ 	.word	0x00000000
.L_9:


//--------------------- .nv.info.triton_poi_fused__native_batch_norm_legit_no_training_relu_46 --------------------------
	.section	.nv.info.triton_poi_fused__native_batch_norm_legit_no_training_relu_46,"",@"SHT_CUDA_INFO"
	.sectionflags	@""
	.align	4


	//----- nvinfo : EIATTR_CUDA_API_VERSION
	.align		4
        /*0000*/ 	.byte	0x04, 0x37
        /*0002*/ 	.short	(.L_11 - .L_10)
.L_10:
        /*0004*/ 	.word	0x0000007c


	//----- nvinfo : EIATTR_KPARAM_INFO
	.align		4
.L_11:
        /*0008*/ 	.byte	0x04, 0x17
        /*000a*/ 	.short	(.L_13 - .L_12)
.L_12:
        /*000c*/ 	.word	0x00000000
        /*0010*/ 	.short	0x0007
        /*0012*/ 	.short	0x0034
        /*0014*/ 	.byte	0x00, 0xf0, 0x11, 0x00


	//----- nvinfo : EIATTR_KPARAM_INFO
	.align		4
.L_13:
        /*0018*/ 	.byte	0x04, 0x17
        /*001a*/ 	.short	(.L_15 - .L_14)
.L_14:
        /*001c*/ 	.word	0x00000000
        /*0020*/ 	.short	0x0006
        /*0022*/ 	.short	0x0030
        /*0024*/ 	.byte	0x00, 0xf0, 0x11, 0x00


	//----- nvinfo : EIATTR_KPARAM_INFO
	.align		4
.L_15:
        /*0028*/ 	.byte	0x04, 0x17
        /*002a*/ 	.short	(.L_17 - .L_16)
.L_16:
        /*002c*/ 	.word	0x00000000
        /*0030*/ 	.short	0x0005
        /*0032*/ 	.short	0x0028
        /*0034*/ 	.byte	0x00, 0xf4, 0x21, 0x00


	//----- nvinfo : EIATTR_KPARAM_INFO
	.align		4
.L_17:
        /*0038*/ 	.byte	0x04, 0x17
        /*003a*/ 	.short	(.L_19 - .L_18)
.L_18:
        /*003c*/ 	.word	0x00000000
        /*0040*/ 	.short	0x0004
        /*0042*/ 	.short	0x0020
        /*0044*/ 	.byte	0x00, 0xf4, 0x21, 0x00


	//----- nvinfo : EIATTR_KPARAM_INFO
	.align		4
.L_19:
        /*0048*/ 	.byte	0x04, 0x17
        /*004a*/ 	.short	(.L_21 - .L_20)
.L_20:
        /*004c*/ 	.word	0x00000000
        /*0050*/ 	.short	0x0003
        /*0052*/ 	.short	0x0018
        /*0054*/ 	.byte	0x00, 0xf4, 0x21, 0x00


	//----- nvinfo : EIATTR_KPARAM_INFO
	.align		4
.L_21:
        /*0058*/ 	.byte	0x04, 0x17
        /*005a*/ 	.short	(.L_23 - .L_22)
.L_22:
        /*005c*/ 	.word	0x00000000
        /*0060*/ 	.short	0x0002
        /*0062*/ 	.short	0x0010
        /*0064*/ 	.byte	0x00, 0xf4, 0x21, 0x00


	//----- nvinfo : EIATTR_KPARAM_INFO
	.align		4
.L_23:
        /*0068*/ 	.byte	0x04, 0x17
        /*006a*/ 	.short	(.L_25 - .L_24)
.L_24:
        /*006c*/ 	.word	0x00000000
        /*0070*/ 	.short	0x0001
        /*0072*/ 	.short	0x0008
        /*0074*/ 	.byte	0x00, 0xf4, 0x21, 0x00


	//----- nvinfo : EIATTR_KPARAM_INFO
	.align		4
.L_25:
        /*0078*/ 	.byte	0x04, 0x17
        /*007a*/ 	.short	(.L_27 - .L_26)
.L_26:
        /*007c*/ 	.word	0x00000000
        /*0080*/ 	.short	0x0000
        /*0082*/ 	.short	0x0000
        /*0084*/ 	.byte	0x00, 0xf4, 0x21, 0x00


	//----- nvinfo : EIATTR_SPARSE_MMA_MASK
	.align		4
.L_27:
        /*0088*/ 	.byte	0x03, 0x50
        /*008a*/ 	.short	0x0000


	//----- nvinfo : EIATTR_MAXREG_COUNT
	.align		4
        /*008c*/ 	.byte	0x03, 0x1b
        /*008e*/ 	.short	0x00ff


	//----- nvinfo : EIATTR_EXIT_INSTR_OFFSETS
	.align		4
        /*0090*/ 	.byte	0x04, 0x1c
        /*0092*/ 	.short	(.L_29 - .L_28)


	//   ....[0]....
.L_28:
        /*0094*/ 	.word	0x00001040


	//   ....[1]....
        /*0098*/ 	.word	0x00001120


	//----- nvinfo : EIATTR_REQNTID
	.align		4
.L_29:
        /*009c*/ 	.byte	0x04, 0x10
        /*009e*/ 	.short	(.L_31 - .L_30)
.L_30:
        /*00a0*/ 	.word	0x00000100
        /*00a4*/ 	.word	0x00000001
        /*00a8*/ 	.word	0x00000001


	//----- nvinfo : EIATTR_CBANK_PARAM_SIZE
	.align		4
.L_31:
        /*00ac*/ 	.byte	0x03, 0x19
        /*00ae*/ 	.short	0x0038


	//----- nvinfo : EIATTR_PARAM_CBANK
	.align		4
        /*00b0*/ 	.byte	0x04, 0x0a
        /*00b2*/ 	.short	(.L_33 - .L_32)
	.align		4
.L_32:
        /*00b4*/ 	.word	index@(.nv.constant0.triton_poi_fused__native_batch_norm_legit_no_training_relu_46)
        /*00b8*/ 	.short	0x0210
        /*00ba*/ 	.short	0x0038


	//----- nvinfo : EIATTR_SW_WAR
	.align		4
.L_33:
        /*00bc*/ 	.byte	0x04, 0x36
        /*00be*/ 	.short	(.L_35 - .L_34)
.L_34:
        /*00c0*/ 	.word	0x00000008
.L_35:


//--------------------- .nv.callgraph             --------------------------
	.section	.nv.callgraph,"",@"SHT_CUDA_CALLGRAPH"
	.align	4
	.sectionentsize	8
	.align		4
        /*0000*/ 	.word	0x00000000
	.align		4
        /*0004*/ 	.word	0xffffffff
	.align		4
        /*0008*/ 	.word	0x00000000
	.align		4
        /*000c*/ 	.word	0xfffffffe
	.align		4
        /*0010*/ 	.word	0x00000000
	.align		4
        /*0014*/ 	.word	0xfffffffd
	.align		4
        /*0018*/ 	.word	0x00000000
	.align		4
        /*001c*/ 	.word	0xfffffffc


//--------------------- .nv.constant4             --------------------------
	.section	.nv.constant4,"a",@progbits
	.align	8
	.align		8
.nv.constant4:
        /*0000*/ 	.dword	_$_str
	.align		8
        /*0008*/ 	.dword	_$_str_$_2


//--------------------- .text.triton_poi_fused__native_batch_norm_legit_no_training_relu_46 --------------------------
	.section	.text.triton_poi_fused__native_batch_norm_legit_no_training_relu_46,"ax",@progbits
	.sectionflags	@"SHF_BARRIERS=1"
	.align	128
        .global         triton_poi_fused__native_batch_norm_legit_no_training_relu_46
        .type           triton_poi_fused__native_batch_norm_legit_no_training_relu_46,@function
        .size           triton_poi_fused__native_batch_norm_legit_no_training_relu_46,(.L_x_1 - triton_poi_fused__native_batch_norm_legit_no_training_relu_46)
        .other          triton_poi_fused__native_batch_norm_legit_no_training_relu_46,@"STO_CUDA_ENTRY STV_DEFAULT"
triton_poi_fused__native_batch_norm_legit_no_training_relu_46:
.text.triton_poi_fused__native_batch_norm_legit_no_training_relu_46:
[----:B------:R-:W0:Y:S01]  /*0000*/  LDC R1, c[0x0][0x28] ;  /* 0x00000a00ff017b82 */ /* 0x000e220000000800 */
[----:B------:R-:W1:Y:S07]  /*0010*/  S2R R3, SR_TID.X ;  /* 0x0000000000037919 */ /* 0x000e6e0000002100 */
[----:B------:R-:W2:Y:S01]  /*0020*/  LDC.64 R30, c[0x0][0x210] ;  /* 0x00008400ff1e7b82 */ /* 0x000ea20000000a00 */
[----:B------:R-:W-:Y:S02]  /*0030*/  CS2R R8, SRZ ;  /* 0x0000000000087805 */ /* 0x000fe4000001ff00 */
[----:B------:R-:W-:Y:S01]  /*0040*/  CS2R R14, SRZ ;  /* 0x00000000000e7805 */ /* 0x000fe2000001ff00 */
[----:B------:R-:W3:Y:S01]  /*0050*/  S2R R33, SR_CTAID.Y ;  /* 0x0000000000217919 */ /* 0x000ee20000002600 */
[----:B------:R-:W-:Y:S01]  /*0060*/  ULDC.64 UR6, c[0x0][0x208] ;  /* 0x0000820000067ab9 */ /* 0x000fe20000000a00 */
[----:B------:R-:W4:Y:S02]  /*0070*/  S2R R0, SR_CTAID.X ;  /* 0x0000000000007919 */ /* 0x000f240000002500 */
[----:B------:R-:W5:Y:S08]  /*0080*/  LDC.64 R24, c[0x0][0x218] ;  /* 0x00008600ff187b82 */ /* 0x000f700000000a00 */
[----:B------:R-:W2:Y:S01]  /*0090*/  LDC.64 R28, c[0x0][0x220] ;  /* 0x00008800ff1c7b82 */ /* 0x000ea20000000a00 */
[----:B-1----:R-:W-:-:S02]  /*00a0*/  SHF.L.U32 R32, R3, 0x2, RZ ;  /* 0x0000000203207819 */ /* 0x002fc400000006ff */
[----:B---3--:R-:W-:Y:S02]  /*00b0*/  SHF.L.U32 R33, R33, 0xa, RZ ;  /* 0x0000000a21217819 */ /* 0x008fe400000006ff */
[----:B------:R-:W-:Y:S01]  /*00c0*/  LOP3.LUT R32, R32, 0x3fc, RZ, 0xc0, !PT ;  /* 0x000003fc20207812 */ /* 0x000fe200078ec0ff */
[----:B----4-:R-:W-:-:S03]  /*00d0*/  IMAD.SHL.U32 R2, R0, 0x4, RZ ;  /* 0x0000000400027824 */ /* 0x010fc600078e00ff */
[----:B------:R-:W-:Y:S02]  /*00e0*/  LOP3.LUT R35, R33, R32, RZ, 0xfc, !PT ;  /* 0x0000002021237212 */ /* 0x000fe400078efcff */
[----:B------:R-:W-:Y:S02]  /*00f0*/  IADD3 R5, R2, 0x1, RZ ;  /* 0x0000000102057810 */ /* 0x000fe40007ffe0ff */
[C---:B------:R-:W-:Y:S01]  /*0100*/  ISETP.GE.AND P0, PT, R35.reuse, 0x480, PT ;  /* 0x000004802300780c */ /* 0x040fe20003f06270 */
[----:B------:R-:W-:Y:S01]  /*0110*/  IMAD.HI R4, R35, 0x38e38e39, RZ ;  /* 0x38e38e3923047827 */ /* 0x000fe200078e02ff */
[----:B------:R-:W-:Y:S02]  /*0120*/  IADD3 R6, R2, 0x2, RZ ;  /* 0x0000000202067810 */ /* 0x000fe40007ffe0ff */
[----:B------:R-:W-:Y:S02]  /*0130*/  ISETP.LT.AND P2, PT, R5, 0x4, !P0 ;  /* 0x000000040500780c */ /* 0x000fe40004741270 */
[----:B------:R-:W-:-:S02]  /*0140*/  SHF.R.U32.HI R5, RZ, 0x1f, R4 ;  /* 0x0000001fff057819 */ /* 0x000fc40000011604 */
[----:B------:R-:W-:Y:S02]  /*0150*/  ISETP.LT.AND P3, PT, R6, 0x4, !P0 ;  /* 0x000000040600780c */ /* 0x000fe40004761270 */
[----:B------:R-:W-:Y:S02]  /*0160*/  CS2R R18, SRZ ;  /* 0x0000000000127805 */ /* 0x000fe4000001ff00 */
[----:B------:R-:W-:Y:S01]  /*0170*/  LEA.HI.SX32 R10, R4, R5, 0x1a ;  /* 0x00000005040a7211 */ /* 0x000fe200078fd2ff */
[C---:B------:R-:W-:Y:S01]  /*0180*/  VIADD R6, R2.reuse, 0x3 ;  /* 0x0000000302067836 */ /* 0x040fe20000000000 */
[----:B------:R-:W-:Y:S02]  /*0190*/  ISETP.LT.AND P1, PT, R2, 0x4, !P0 ;  /* 0x000000040200780c */ /* 0x000fe40004721270 */
[----:B------:R-:W-:Y:S01]  /*01a0*/  CS2R R4, SRZ ;  /* 0x0000000000047805 */ /* 0x000fe2000001ff00 */
[----:B------:R-:W-:Y:S01]  /*01b0*/  IMAD R35, R10, -0x120, R35 ;  /* 0xfffffee00a237824 */ /* 0x000fe200078e0223 */
[----:B------:R-:W-:-:S02]  /*01c0*/  ISETP.LT.AND P4, PT, R6, 0x4, !P0 ;  /* 0x000000040600780c */ /* 0x000fc40004781270 */
[----:B------:R-:W-:Y:S01]  /*01d0*/  CS2R R6, SRZ ;  /* 0x0000000000067805 */ /* 0x000fe2000001ff00 */
[----:B------:R-:W-:Y:S01]  /*01e0*/  IMAD R13, R10, 0x480, R35 ;  /* 0x000004800a0d7824 */ /* 0x000fe200078e0223 */
[----:B------:R-:W-:Y:S01]  /*01f0*/  CS2R R10, SRZ ;  /* 0x00000000000a7805 */ /* 0x000fe2000001ff00 */
[----:B-----5:R-:W-:-:S04]  /*0200*/  IMAD.WIDE R24, R35, 0x4, R24 ;  /* 0x0000000423187825 */ /* 0x020fc800078e0218 */
[----:B------:R-:W-:Y:S01]  /*0210*/  IMAD R23, R0, 0x480, R13 ;  /* 0x0000048000177824 */ /* 0x000fe200078e020d */
[----:B------:R-:W-:-:S03]  /*0220*/  CS2R R12, SRZ ;  /* 0x00000000000c7805 */ /* 0x000fc6000001ff00 */
[C---:B------:R-:W-:Y:S01]  /*0230*/  VIADD R17, R23.reuse, 0x360 ;  /* 0x0000036017117836 */ /* 0x040fe20000000000 */
[----:B------:R-:W-:Y:S02]  /*0240*/  IADD3 R27, R23, 0x120, RZ ;  /* 0x00000120171b7810 */ /* 0x000fe40007ffe0ff */
[----:B------:R-:W-:Y:S01]  /*0250*/  IADD3 R37, R23, 0x240, RZ ;  /* 0x0000024017257810 */ /* 0x000fe20007ffe0ff */
[--C-:B--2---:R-:W-:Y:S01]  /*0260*/  IMAD.WIDE R22, R23, 0x4, R30.reuse ;  /* 0x0000000417167825 */ /* 0x104fe200078e021e */
[----:B------:R1:W2:Y:S03]  /*0270*/  @!P0 LDG.E.EL.128 R12, desc[UR6][R24.64] ;  /* 0x00000006180c8981 */ /* 0x0002a6000c2e1d00 */
[--C-:B------:R-:W-:Y:S01]  /*0280*/  IMAD.WIDE R26, R27, 0x4, R30.reuse ;  /* 0x000000041b1a7825 */ /* 0x100fe200078e021e */
[----:B------:R-:W2:Y:S03]  /*0290*/  @P1 LDG.E.EL.128 R4, desc[UR6][R22.64] ;  /* 0x0000000616041981 */ /* 0x000ea6000c2e1d00 */
[--C-:B------:R-:W-:Y:S01]  /*02a0*/  IMAD.WIDE R36, R37, 0x4, R30.reuse ;  /* 0x0000000425247825 */ /* 0x100fe200078e021e */
[----:B------:R3:W4:Y:S03]  /*02b0*/  @P2 LDG.E.EL.128 R8, desc[UR6][R26.64] ;  /* 0x000000061a082981 */ /* 0x000726000c2e1d00 */
[----:B------:R-:W-:Y:S01]  /*02c0*/  IMAD.WIDE R30, R17, 0x4, R30 ;  /* 0x00000004111e7825 */ /* 0x000fe200078e021e */
[----:B------:R-:W-:-:S02]  /*02d0*/  CS2R R16, SRZ ;  /* 0x0000000000107805 */ /* 0x000fc4000001ff00 */
[----:B-1----:R-:W-:-:S04]  /*02e0*/  CS2R R24, SRZ ;  /* 0x0000000000187805 */ /* 0x002fc8000001ff00 */
[----:B------:R1:W5:Y:S01]  /*02f0*/  @P3 LDG.E.EL.128 R16, desc[UR6][R36.64] ;  /* 0x0000000624103981 */ /* 0x000362000c2e1d00 */
[----:B---3--:R-:W-:Y:S01]  /*0300*/  CS2R R26, SRZ ;  /* 0x00000000001a7805 */ /* 0x008fe2000001ff00 */
[----:B01----:R-:W-:-:S05]  /*0310*/  IMAD.WIDE R36, R35, 0x4, R28 ;  /* 0x0000000423247825 */ /* 0x003fca00078e021c */
[----:B------:R-:W3:Y:S01]  /*0320*/  @!P0 LDG.E.EL.128 R24, desc[UR6][R36.64] ;  /* 0x0000000624188981 */ /* 0x000ee2000c2e1d00 */
[----:B------:R-:W-:Y:S02]  /*0330*/  CS2R R20, SRZ ;  /* 0x0000000000147805 */ /* 0x000fe4000001ff00 */
[----:B------:R-:W-:-:S06]  /*0340*/  CS2R R22, SRZ ;  /* 0x0000000000167805 */ /* 0x000fcc000001ff00 */
[----:B------:R0:W2:Y:S02]  /*0350*/  @P4 LDG.E.EL.128 R20, desc[UR6][R30.64] ;  /* 0x000000061e144981 */ /* 0x0000a4000c2e1d00 */
[----:B0-----:R-:W0:Y:S01]  /*0360*/  LDC.64 R30, c[0x0][0x228] ;  /* 0x00008a00ff1e7b82 */ /* 0x001e220000000a00 */
[----:B------:R-:W-:Y:S01]  /*0370*/  CS2R R28, SRZ ;  /* 0x00000000001c7805 */ /* 0x000fe2000001ff00 */
[----:B---3--:R-:W-:-:S06]  /*0380*/  FADD R36, R24, 0.0010000000474974513054 ;  /* 0x3a83126f18247421 */ /* 0x008fcc0000000000 */
[----:B------:R-:W1:Y:S01]  /*0390*/  MUFU.SQRT R36, R36 ;  /* 0x0000002400247308 */ /* 0x000e620000002000 */
[----:B------:R-:W-:Y:S01]  /*03a0*/  FADD R27, R27, 0.0010000000474974513054 ;  /* 0x3a83126f1b1b7421 */ /* 0x000fe20000000000 */
[----:B------:R-:W-:-:S06]  /*03b0*/  FADD R26, R26, 0.0010000000474974513054 ;  /* 0x3a83126f1a1a7421 */ /* 0x000fcc0000000000 */
[----:B------:R-:W3:Y:S01]  /*03c0*/  MUFU.SQRT R27, R27 ;  /* 0x0000001b001b7308 */ /* 0x000ee20000002000 */
[C---:B-1----:R-:W-:Y:S02]  /*03d0*/  FSETP.GT.AND P6, PT, R36.reuse, 8.50705917302346158658e+37, PT ;  /* 0x7e8000002400780b */ /* 0x042fe40003fc4000 */
[----:B------:R-:W-:-:S05]  /*03e0*/  FSETP.GEU.AND P1, PT, R36, 1.175494350822287508e-38, PT ;  /* 0x008000002400780b */ /* 0x000fca0003f2e000 */
[----:B------:R-:W1:Y:S01]  /*03f0*/  MUFU.SQRT R26, R26 ;  /* 0x0000001a001a7308 */ /* 0x000e620000002000 */
[C---:B--2---:R-:W-:Y:S01]  /*0400*/  FADD R4, -R12.reuse, R4 ;  /* 0x000000040c047221 */ /* 0x044fe20000000100 */
[C---:B----4-:R-:W-:Y:S01]  /*0410*/  FADD R34, -R12.reuse, R8 ;  /* 0x000000080c227221 */ /* 0x050fe20000000100 */
[C---:B-----5:R-:W-:Y:S01]  /*0420*/  FADD R16, -R12.reuse, R16 ;  /* 0x000000100c107221 */ /* 0x060fe20000000100 */
[----:B------:R-:W-:Y:S01]  /*0430*/  FADD R20, -R12, R20 ;  /* 0x000000140c147221 */ /* 0x000fe20000000100 */
[----:B------:R-:W-:Y:S01]  /*0440*/  FADD R24, -R14, R10 ;  /* 0x0000000a0e187221 */ /* 0x000fe20000000100 */
[----:B------:R-:W-:Y:S01]  /*0450*/  FADD R12, -R13, R9 ;  /* 0x000000090d0c7221 */ /* 0x000fe20000000100 */
[----:B------:R-:W-:Y:S01]  /*0460*/  HFMA2.MMA R10, -RZ, RZ, 1.625, 0 ;  /* 0x3e800000ff0a7435 */ /* 0x000fe200000001ff */
[----:B0-----:R-:W-:Y:S01]  /*0470*/  IMAD.WIDE R8, R35, 0x4, R30 ;  /* 0x0000000423087825 */ /* 0x001fe200078e021e */
[----:B------:R-:W-:-:S03]  /*0480*/  CS2R R30, SRZ ;  /* 0x00000000001e7805 */ /* 0x000fc6000001ff00 */
[----:B------:R-:W-:Y:S01]  /*0490*/  @P6 FMUL R36, R36, 0.25 ;  /* 0x3e80000024246820 */ /* 0x000fe20000400000 */
[----:B------:R-:W-:Y:S01]  /*04a0*/  FADD R25, R25, 0.0010000000474974513054 ;  /* 0x3a83126f19197421 */ /* 0x000fe20000000000 */
[C---:B------:R-:W-:Y:S02]  /*04b0*/  FADD R5, -R13.reuse, R5 ;  /* 0x000000050d057221 */ /* 0x040fe40000000100 */
[----:B------:R-:W-:Y:S01]  /*04c0*/  @!P1 FMUL R36, R36, 16777216 ;  /* 0x4b80000024249820 */ /* 0x000fe20000400000 */
[C---:B------:R-:W-:Y:S01]  /*04d0*/  FADD R17, -R13.reuse, R17 ;  /* 0x000000110d117221 */ /* 0x040fe20000000100 */
[----:B------:R-:W-:Y:S01]  /*04e0*/  FADD R21, -R13, R21 ;  /* 0x000000150d157221 */ /* 0x000fe20000000100 */
[----:B------:R0:W2:Y:S01]  /*04f0*/  @!P0 LDG.E.EL.128 R28, desc[UR6][R8.64] ;  /* 0x00000006081c8981 */ /* 0x0000a2000c2e1d00 */
[----:B---3--:R-:W-:Y:S01]  /*0500*/  FSETP.GT.AND P2, PT, R27, 8.50705917302346158658e+37, PT ;  /* 0x7e8000001b00780b */ /* 0x008fe20003f44000 */
[----:B------:R-:W-:Y:S01]  /*0510*/  FADD R13, -R14, R6 ;  /* 0x000000060e0d7221 */ /* 0x000fe20000000100 */
[C---:B------:R-:W-:Y:S01]  /*0520*/  FADD R11, -R15.reuse, R11 ;  /* 0x0000000b0f0b7221 */ /* 0x040fe20000000100 */
[----:B------:R-:W-:Y:S01]  /*0530*/  FADD R23, -R15, R23 ;  /* 0x000000170f177221 */ /* 0x000fe20000000100 */
[----:B------:R-:W-:Y:S01]  /*0540*/  FSEL R6, R10, 1, P6 ;  /* 0x3f8000000a067808 */ /* 0x000fe20003000000 */
[----:B------:R-:W3:Y:S01]  /*0550*/  MUFU.SQRT R25, R25 ;  /* 0x0000001900197308 */ /* 0x000ee20000002000 */
[----:B------:R-:W-:Y:S01]  /*0560*/  FSETP.GEU.AND P3, PT, R27, 1.175494350822287508e-38, PT ;  /* 0x008000001b00780b */ /* 0x000fe20003f6e000 */
[C---:B0-----:R-:W-:Y:S01]  /*0570*/  FADD R8, -R15.reuse, R7 ;  /* 0x000000070f087221 */ /* 0x041fe20000000100 */
[----:B------:R-:W-:Y:S01]  /*0580*/  FADD R9, -R15, R19 ;  /* 0x000000130f097221 */ /* 0x000fe20000000100 */
[----:B-1----:R-:W-:-:S04]  /*0590*/  FSETP.GT.AND P5, PT, R26, 8.50705917302346158658e+37, PT ;  /* 0x7e8000001a00780b */ /* 0x002fc80003fa4000 */
[----:B------:R-:W0:Y:S01]  /*05a0*/  MUFU.RCP R15, R36 ;  /* 0x00000024000f7308 */ /* 0x000e220000001000 */
[----:B------:R-:W-:Y:S01]  /*05b0*/  @!P1 FMUL R6, R6, 16777216 ;  /* 0x4b80000006069820 */ /* 0x000fe20000400000 */
[----:B------:R-:W-:Y:S01]  /*05c0*/  FSETP.GEU.AND P1, PT, R26, 1.175494350822287508e-38, PT ;  /* 0x008000001a00780b */ /* 0x000fe20003f2e000 */
[----:B------:R-:W-:-:S04]  /*05d0*/  @P2 FMUL R27, R27, 0.25 ;  /* 0x3e8000001b1b2820 */ /* 0x000fc80000400000 */
[----:B------:R-:W-:Y:S01]  /*05e0*/  @!P3 FMUL R27, R27, 16777216 ;  /* 0x4b8000001b1bb820 */ /* 0x000fe20000400000 */
[----:B---3--:R-:W-:Y:S01]  /*05f0*/  FSETP.GT.AND P4, PT, R25, 8.50705917302346158658e+37, PT ;  /* 0x7e8000001900780b */ /* 0x008fe20003f84000 */
[----:B------:R-:W-:Y:S01]  /*0600*/  @P5 FMUL R26, R26, 0.25 ;  /* 0x3e8000001a1a5820 */ /* 0x000fe20000400000 */
[----:B0-----:R-:W-:Y:S02]  /*0610*/  FMUL R15, R15, R6 ;  /* 0x000000060f0f7220 */ /* 0x001fe40000400000 */
[----:B------:R-:W0:Y:S01]  /*0620*/  LDC.64 R6, c[0x0][0x230] ;  /* 0x00008c00ff067b82 */ /* 0x000e220000000a00 */
[----:B------:R1:W3:Y:S02]  /*0630*/  MUFU.RCP R37, R27 ;  /* 0x0000001b00257308 */ /* 0x0002e40000001000 */
[----:B------:R-:W-:Y:S01]  /*0640*/  @!P1 FMUL R26, R26, 16777216 ;  /* 0x4b8000001a1a9820 */ /* 0x000fe20000400000 */
[----:B------:R-:W-:Y:S02]  /*0650*/  FSETP.GEU.AND P6, PT, R25, 1.175494350822287508e-38, PT ;  /* 0x008000001900780b */ /* 0x000fe40003fce000 */
[----:B------:R-:W-:-:S03]  /*0660*/  FSEL R36, R10, 1, P2 ;  /* 0x3f8000000a247808 */ /* 0x000fc60001000000 */
[----:B------:R4:W5:Y:S01]  /*0670*/  MUFU.RCP R19, R26 ;  /* 0x0000001a00137308 */ /* 0x0009620000001000 */
[C---:B-1----:R-:W-:Y:S01]  /*0680*/  FSEL R27, R10.reuse, 1, P4 ;  /* 0x3f8000000a1b7808 */ /* 0x042fe20002000000 */
[----:B------:R-:W-:Y:S01]  /*0690*/  @P4 FMUL R25, R25, 0.25 ;  /* 0x3e80000019194820 */ /* 0x000fe20000400000 */
[----:B------:R-:W-:Y:S01]  /*06a0*/  FSEL R10, R10, 1, P5 ;  /* 0x3f8000000a0a7808 */ /* 0x000fe20002800000 */
[----:B------:R-:W-:-:S04]  /*06b0*/  @!P3 FMUL R36, R36, 16777216 ;  /* 0x4b8000002424b820 */ /* 0x000fc80000400000 */
[----:B------:R-:W-:Y:S01]  /*06c0*/  @!P6 FMUL R25, R25, 16777216 ;  /* 0x4b8000001919e820 */ /* 0x000fe20000400000 */
[----:B---3--:R-:W-:Y:S01]  /*06d0*/  FMUL R37, R37, R36 ;  /* 0x0000002425257220 */ /* 0x008fe20000400000 */
[----:B------:R-:W-:Y:S01]  /*06e0*/  @!P1 FMUL R10, R10, 16777216 ;  /* 0x4b8000000a0a9820 */ /* 0x000fe20000400000 */
[C---:B------:R-:W-:Y:S01]  /*06f0*/  FADD R18, -R14.reuse, R18 ;  /* 0x000000120e127221 */ /* 0x040fe20000000100 */
[----:B------:R-:W-:Y:S01]  /*0700*/  FADD R22, -R14, R22 ;  /* 0x000000160e167221 */ /* 0x000fe20000000100 */
[C---:B------:R-:W-:Y:S01]  /*0710*/  FMUL R36, R37.reuse, R9 ;  /* 0x0000000925247220 */ /* 0x040fe20000400000 */
[----:B------:R1:W3:Y:S01]  /*0720*/  MUFU.RCP R14, R25 ;  /* 0x00000019000e7308 */ /* 0x0002e20000001000 */
[----:B----4-:R-:W-:Y:S01]  /*0730*/  FMUL R26, R37, R8 ;  /* 0x00000008251a7220 */ /* 0x010fe20000400000 */
[----:B-----5:R-:W-:Y:S01]  /*0740*/  FMUL R19, R19, R10 ;  /* 0x0000000a13137220 */ /* 0x020fe20000400000 */
[----:B------:R-:W-:Y:S01]  /*0750*/  CS2R R8, SRZ ;  /* 0x0000000000087805 */ /* 0x000fe2000001ff00 */
[----:B0-----:R-:W-:-:S04]  /*0760*/  IMAD.WIDE R6, R35, 0x4, R6 ;  /* 0x0000000423067825 */ /* 0x001fc800078e0206 */
[----:B-1----:R-:W-:Y:S01]  /*0770*/  FMUL R25, R37, R11 ;  /* 0x0000000b25197220 */ /* 0x002fe20000400000 */
[----:B------:R-:W-:-:S06]  /*0780*/  CS2R R10, SRZ ;  /* 0x00000000000a7805 */ /* 0x000fcc000001ff00 */
[----:B------:R0:W2:Y:S01]  /*0790*/  @!P0 LDG.E.EL.128 R8, desc[UR6][R6.64] ;  /* 0x0000000606088981 */ /* 0x0000a2000c2e1d00 */
[----:B------:R-:W1:Y:S01]  /*07a0*/  S2UR UR5, SR_CgaCtaId ;  /* 0x00000000000579c3 */ /* 0x000e620000008800 */
[----:B------:R-:W-:Y:S01]  /*07b0*/  FMUL R23, R37, R23 ;  /* 0x0000001725177220 */ /* 0x000fe20000400000 */
[----:B------:R-:W-:Y:S01]  /*07c0*/  SHF.L.U32 R37, R3, 0x4, RZ ;  /* 0x0000000403257819 */ /* 0x000fe200000006ff */
[----:B------:R-:W-:-:S03]  /*07d0*/  UMOV UR4, 0x400 ;  /* 0x0000040000047882 */ /* 0x000fc60000000000 */
[----:B------:R-:W-:Y:S01]  /*07e0*/  LOP3.LUT R37, R37, 0xff0, RZ, 0xc0, !PT ;  /* 0x00000ff025257812 */ /* 0x000fe200078ec0ff */
[----:B------:R-:W-:Y:S01]  /*07f0*/  @!P6 FMUL R27, R27, 16777216 ;  /* 0x4b8000001b1be820 */ /* 0x000fe20000400000 */
[----:B------:R-:W-:Y:S01]  /*0800*/  LOP3.LUT R33, R33, 0xff, R3, 0xf8, !PT ;  /* 0x000000ff21217812 */ /* 0x000fe200078ef803 */
[C---:B------:R-:W-:Y:S01]  /*0810*/  FMUL R3, R19.reuse, R22 ;  /* 0x0000001613037220 */ /* 0x040fe20000400000 */
[C---:B------:R-:W-:Y:S01]  /*0820*/  FMUL R35, R19.reuse, R24 ;  /* 0x0000001813237220 */ /* 0x040fe20000400000 */
[----:B---3--:R-:W-:Y:S01]  /*0830*/  FMUL R14, R14, R27 ;  /* 0x0000001b0e0e7220 */ /* 0x008fe20000400000 */
[C---:B------:R-:W-:Y:S01]  /*0840*/  FMUL R27, R19.reuse, R18 ;  /* 0x00000012131b7220 */ /* 0x040fe20000400000 */
[----:B------:R-:W-:Y:S01]  /*0850*/  FMUL R13, R19, R13 ;  /* 0x0000000d130d7220 */ /* 0x000fe20000400000 */
[----:B-1----:R-:W-:-:S06]  /*0860*/  UPRMT UR4, UR5, 0x654, UR4 ;  /* 0x0000065405047896 */ /* 0x002fcc0008000004 */
[----:B0-----:R-:W-:Y:S01]  /*0870*/  VIADD R6, R37, UR4 ;  /* 0x0000000425067c36 */ /* 0x001fe20008000000 */
[----:B------:R-:W-:Y:S01]  /*0880*/  IADD3 R7, R32, UR4, RZ ;  /* 0x0000000420077c10 */ /* 0x000fe2000fffe0ff */
[----:B------:R-:W-:-:S03]  /*0890*/  FMUL R19, R15, R16 ;  /* 0x000000100f137220 */ /* 0x000fc60000400000 */
[----:B------:R-:W-:Y:S01]  /*08a0*/  LEA R6, R37, R6, 0x2 ;  /* 0x0000000625067211 */ /* 0x000fe200078e10ff */
[----:B------:R-:W-:Y:S02]  /*08b0*/  IMAD R32, R32, 0x4, R7 ;  /* 0x0000000420207824 */ /* 0x000fe400078e0207 */
[C---:B------:R-:W-:Y:S01]  /*08c0*/  FMUL R7, R15.reuse, R20 ;  /* 0x000000140f077220 */ /* 0x040fe20000400000 */
[C---:B------:R-:W-:Y:S01]  /*08d0*/  FMUL R37, R15.reuse, R34 ;  /* 0x000000220f257220 */ /* 0x040fe20000400000 */
[----:B------:R-:W-:Y:S01]  /*08e0*/  FMUL R15, R15, R4 ;  /* 0x000000040f0f7220 */ /* 0x000fe20000400000 */
[C---:B------:R-:W-:Y:S01]  /*08f0*/  FMUL R4, R14.reuse, R21 ;  /* 0x000000150e047220 */ /* 0x040fe20000400000 */
[C---:B------:R-:W-:Y:S01]  /*0900*/  FMUL R16, R14.reuse, R17 ;  /* 0x000000110e107220 */ /* 0x040fe20000400000 */
[C---:B------:R-:W-:Y:S01]  /*0910*/  FMUL R18, R14.reuse, R12 ;  /* 0x0000000c0e127220 */ /* 0x040fe20000400000 */
[----:B------:R-:W-:Y:S01]  /*0920*/  FMUL R14, R14, R5 ;  /* 0x000000050e0e7220 */ /* 0x000fe20000400000 */
[----:B------:R-:W-:-:S05]  /*0930*/  IMAD.HI R20, R33, 0x38e38e39, RZ ;  /* 0x38e38e3921147827 */ /* 0x000fca00078e02ff */
[----:B------:R-:W-:-:S04]  /*0940*/  SHF.R.U32.HI R21, RZ, 0x1f, R20 ;  /* 0x0000001fff157819 */ /* 0x000fc80000011614 */
[----:B------:R-:W-:Y:S01]  /*0950*/  LEA.HI.SX32 R24, R20, R21, 0x1a ;  /* 0x0000001514187211 */ /* 0x000fe200078fd2ff */
[----:B--2---:R-:W-:Y:S01]  /*0960*/  FFMA R5, R15, R28, R8 ;  /* 0x0000001c0f057223 */ /* 0x004fe20000000008 */
[----:B------:R-:W-:Y:S01]  /*0970*/  FFMA R35, R35, R30, R10 ;  /* 0x0000001e23237223 */ /* 0x000fe2000000000a */
[----:B------:R-:W-:-:S03]  /*0980*/  FFMA R12, R37, R28, R8 ;  /* 0x0000001c250c7223 */ /* 0x000fc60000000008 */
[----:B------:R-:W-:Y:S01]  /*0990*/  FSETP.GEU.AND P0, PT, R5, RZ, PT ;  /* 0x000000ff0500720b */ /* 0x000fe20003f0e000 */
[-CC-:B------:R-:W-:Y:S01]  /*09a0*/  FFMA R19, R19, R28.reuse, R8.reuse ;  /* 0x0000001c13137223 */ /* 0x180fe20000000008 */
[----:B------:R-:W-:Y:S01]  /*09b0*/  FFMA R7, R7, R28, R8 ;  /* 0x0000001c07077223 */ /* 0x000fe20000000008 */
[-CC-:B------:R-:W-:Y:S01]  /*09c0*/  FFMA R8, R14, R29.reuse, R9.reuse ;  /* 0x0000001d0e087223 */ /* 0x180fe20000000009 */
[----:B------:R-:W-:Y:S02]  /*09d0*/  FSEL R5, R5, RZ, P0 ;  /* 0x000000ff05057208 */ /* 0x000fe40000000000 */
[C---:B------:R-:W-:Y:S01]  /*09e0*/  FSETP.GEU.AND P0, PT, R35.reuse, RZ, PT ;  /* 0x000000ff2300720b */ /* 0x040fe20003f0e000 */
[-CC-:B------:R-:W-:Y:S01]  /*09f0*/  FFMA R14, R18, R29.reuse, R9.reuse ;  /* 0x0000001d120e7223 */ /* 0x180fe20000000009 */
[----:B------:R-:W-:Y:S01]  /*0a00*/  FSETP.GEU.AND P4, PT, R8, RZ, PT ;  /* 0x000000ff0800720b */ /* 0x000fe20003f8e000 */
[----:B------:R-:W-:Y:S01]  /*0a10*/  FFMA R16, R16, R29, R9 ;  /* 0x0000001d10107223 */ /* 0x000fe20000000009 */
[----:B------:R-:W-:Y:S01]  /*0a20*/  FSEL R35, R35, RZ, P0 ;  /* 0x000000ff23237208 */ /* 0x000fe20000000000 */
[----:B------:R-:W-:Y:S01]  /*0a30*/  FFMA R36, R36, R31, R11 ;  /* 0x0000001f24247223 */ /* 0x000fe2000000000b */
[----:B------:R-:W-:-:S02]  /*0a40*/  FSETP.GEU.AND P2, PT, R12, RZ, PT ;  /* 0x000000ff0c00720b */ /* 0x000fc40003f4e000 */
[----:B------:R-:W-:Y:S01]  /*0a50*/  FSETP.GEU.AND P0, PT, R19, RZ, PT ;  /* 0x000000ff1300720b */ /* 0x000fe20003f0e000 */
[----:B------:R-:W-:Y:S01]  /*0a60*/  FFMA R4, R4, R29, R9 ;  /* 0x0000001d04047223 */ /* 0x000fe20000000009 */
[-CC-:B------:R-:W-:Y:S01]  /*0a70*/  FFMA R26, R26, R31.reuse, R11.reuse ;  /* 0x0000001f1a1a7223 */ /* 0x180fe2000000000b */
[-CC-:B------:R-:W-:Y:S01]  /*0a80*/  FFMA R25, R25, R31.reuse, R11.reuse ;  /* 0x0000001f19197223 */ /* 0x180fe2000000000b */
[----:B------:R-:W-:Y:S01]  /*0a90*/  FFMA R23, R23, R31, R11 ;  /* 0x0000001f17177223 */ /* 0x000fe2000000000b */
[----:B------:R-:W-:Y:S01]  /*0aa0*/  FSEL R9, R8, RZ, P4 ;  /* 0x000000ff08097208 */ /* 0x000fe20002000000 */
[-CC-:B------:R-:W-:Y:S01]  /*0ab0*/  FFMA R13, R13, R30.reuse, R10.reuse ;  /* 0x0000001e0d0d7223 */ /* 0x180fe2000000000a */
[----:B------:R-:W-:Y:S01]  /*0ac0*/  FSEL R11, R12, RZ, P2 ;  /* 0x000000ff0c0b7208 */ /* 0x000fe20001000000 */
[----:B------:R-:W-:Y:S01]  /*0ad0*/  FFMA R27, R27, R30, R10 ;  /* 0x0000001e1b1b7223 */ /* 0x000fe2000000000a */
[----:B------:R-:W-:Y:S02]  /*0ae0*/  FSEL R19, R19, RZ, P0 ;  /* 0x000000ff13137208 */ /* 0x000fe40000000000 */
[----:B------:R-:W-:-:S02]  /*0af0*/  FSETP.GEU.AND P1, PT, R14, RZ, PT ;  /* 0x000000ff0e00720b */ /* 0x000fc40003f2e000 */
[----:B------:R-:W-:Y:S02]  /*0b00*/  FSETP.GEU.AND P2, PT, R16, RZ, PT ;  /* 0x000000ff1000720b */ /* 0x000fe40003f4e000 */
[----:B------:R-:W-:Y:S01]  /*0b10*/  FSETP.GEU.AND P0, PT, R36, RZ, PT ;  /* 0x000000ff2400720b */ /* 0x000fe20003f0e000 */
[----:B------:R0:W-:Y:S01]  /*0b20*/  STS [R6], R5 ;  /* 0x0000000506007388 */ /* 0x0001e20000000800 */
[----:B------:R-:W-:Y:S01]  /*0b30*/  FSETP.GEU.AND P3, PT, R13, RZ, PT ;  /* 0x000000ff0d00720b */ /* 0x000fe20003f6e000 */
[----:B------:R-:W-:Y:S01]  /*0b40*/  FFMA R3, R3, R30, R10 ;  /* 0x0000001e03037223 */ /* 0x000fe2000000000a */
[----:B------:R-:W-:Y:S01]  /*0b50*/  FSEL R15, R14, RZ, P1 ;  /* 0x000000ff0e0f7208 */ /* 0x000fe20000800000 */
[----:B------:R1:W-:Y:S01]  /*0b60*/  STS [R6+0x14], R9 ;  /* 0x0000140906007388 */ /* 0x0003e20000000800 */
[----:B------:R-:W-:Y:S02]  /*0b70*/  FSETP.GEU.AND P1, PT, R27, RZ, PT ;  /* 0x000000ff1b00720b */ /* 0x000fe40003f2e000 */
[----:B0-----:R-:W-:-:S02]  /*0b80*/  FSEL R5, R16, RZ, P2 ;  /* 0x000000ff10057208 */ /* 0x001fc40001000000 */
[----:B------:R-:W-:Y:S02]  /*0b90*/  FSETP.GEU.AND P2, PT, R7, RZ, PT ;  /* 0x000000ff0700720b */ /* 0x000fe40003f4e000 */
[----:B-1----:R-:W-:Y:S02]  /*0ba0*/  FSEL R9, R36, RZ, P0 ;  /* 0x000000ff24097208 */ /* 0x002fe40000000000 */
[----:B------:R-:W-:Y:S01]  /*0bb0*/  FSETP.GEU.AND P0, PT, R4, RZ, PT ;  /* 0x000000ff0400720b */ /* 0x000fe20003f0e000 */
[----:B------:R0:W-:Y:S01]  /*0bc0*/  STS [R6+0x4], R11 ;  /* 0x0000040b06007388 */ /* 0x0001e20000000800 */
[----:B------:R-:W-:Y:S02]  /*0bd0*/  FSEL R13, R13, RZ, P3 ;  /* 0x000000ff0d0d7208 */ /* 0x000fe40001800000 */
[----:B------:R-:W-:Y:S02]  /*0be0*/  FSEL R27, R27, RZ, P1 ;  /* 0x000000ff1b1b7208 */ /* 0x000fe40000800000 */
[----:B------:R-:W-:-:S02]  /*0bf0*/  FSEL R7, R7, RZ, P2 ;  /* 0x000000ff07077208 */ /* 0x000fc40001000000 */
[----:B------:R-:W-:Y:S02]  /*0c00*/  FSETP.GEU.AND P3, PT, R25, RZ, PT ;  /* 0x000000ff1900720b */ /* 0x000fe40003f6e000 */
[----:B------:R-:W-:Y:S02]  /*0c10*/  FSETP.GEU.AND P1, PT, R3, RZ, PT ;  /* 0x000000ff0300720b */ /* 0x000fe40003f2e000 */
[----:B0-----:R-:W-:Y:S02]  /*0c20*/  FSEL R11, R4, RZ, P0 ;  /* 0x000000ff040b7208 */ /* 0x001fe40000000000 */
[----:B------:R-:W-:Y:S02]  /*0c30*/  FSETP.GEU.AND P0, PT, R23, RZ, PT ;  /* 0x000000ff1700720b */ /* 0x000fe40003f0e000 */
[----:B------:R-:W-:Y:S01]  /*0c40*/  FSETP.GEU.AND P2, PT, R26, RZ, PT ;  /* 0x000000ff1a00720b */ /* 0x000fe20003f4e000 */
[----:B------:R0:W-:Y:S01]  /*0c50*/  STS [R6+0x28], R13 ;  /* 0x0000280d06007388 */ /* 0x0001e20000000800 */
[----:B------:R-:W-:-:S02]  /*0c60*/  FSEL R25, R25, RZ, P3 ;  /* 0x000000ff19197208 */ /* 0x000fc40001800000 */
[----:B------:R-:W-:Y:S01]  /*0c70*/  FSEL R23, R23, RZ, P0 ;  /* 0x000000ff17177208 */ /* 0x000fe20000000000 */
[----:B------:R1:W-:Y:S01]  /*0c80*/  STS [R6+0x1c], R5 ;  /* 0x00001c0506007388 */ /* 0x0003e20000000800 */
[----:B0-----:R-:W-:Y:S02]  /*0c90*/  FSEL R13, R3, RZ, P1 ;  /* 0x000000ff030d7208 */ /* 0x001fe40000800000 */
[----:B-1----:R-:W-:Y:S01]  /*0ca0*/  FSEL R5, R26, RZ, P2 ;  /* 0x000000ff1a057208 */ /* 0x002fe20001000000 */
[----:B------:R-:W-:Y:S04]  /*0cb0*/  STS [R6+0x18], R15 ;  /* 0x0000180f06007388 */ /* 0x000fe80000000800 */
[----:B------:R-:W-:Y:S04]  /*0cc0*/  STS [R6+0x2c], R35 ;  /* 0x00002c2306007388 */ /* 0x000fe80000000800 */
[----:B------:R-:W-:Y:S04]  /*0cd0*/  STS [R6+0x40], R25 ;  /* 0x0000401906007388 */ /* 0x000fe80000000800 */
[----:B------:R0:W-:Y:S04]  /*0ce0*/  STS [R6+0x8], R19 ;  /* 0x0000081306007388 */ /* 0x0001e80000000800 */
[----:B------:R-:W-:Y:S04]  /*0cf0*/  STS [R6+0x30], R27 ;  /* 0x0000301b06007388 */ /* 0x000fe80000000800 */
[----:B------:R-:W-:Y:S04]  /*0d00*/  STS [R6+0x44], R9 ;  /* 0x0000440906007388 */ /* 0x000fe80000000800 */
[----:B------:R-:W-:Y:S04]  /*0d10*/  STS [R6+0xc], R7 ;  /* 0x00000c0706007388 */ /* 0x000fe80000000800 */
[----:B------:R-:W-:Y:S04]  /*0d20*/  STS [R6+0x20], R11 ;  /* 0x0000200b06007388 */ /* 0x000fe80000000800 */
[----:B------:R-:W-:Y:S04]  /*0d30*/  STS [R6+0x34], R13 ;  /* 0x0000340d06007388 */ /* 0x000fe80000000800 */
[----:B------:R-:W-:Y:S04]  /*0d40*/  STS [R6+0x3c], R5 ;  /* 0x00003c0506007388 */ /* 0x000fe80000000800 */
[----:B------:R1:W-:Y:S01]  /*0d50*/  STS [R6+0x48], R23 ;  /* 0x0000481706007388 */ /* 0x0003e20000000800 */
[----:B------:R-:W-:Y:S01]  /*0d60*/  BAR.SYNC.DEFER_BLOCKING 0x0 ;  /* 0x0000000000007b1d */ /* 0x000fe20000010000 */
[----:B------:R-:W-:-:S02]  /*0d70*/  LOP3.LUT R3, R33, 0x200, RZ, 0xfc, !PT ;  /* 0x0000020021037812 */ /* 0x000fc400078efcff */
[----:B------:R-:W-:-:S03]  /*0d80*/  LOP3.LUT R18, R33, 0x100, RZ, 0xfc, !PT ;  /* 0x0000010021127812 */ /* 0x000fc600078efcff */
[----:B------:R-:W-:-:S04]  /*0d90*/  IMAD.HI R16, R3, 0x38e38e39, RZ ;  /* 0x38e38e3903107827 */ /* 0x000fc800078e02ff */
[----:B0-----:R-:W-:Y:S01]  /*0da0*/  IMAD.HI R19, R18, 0x38e38e39, RZ ;  /* 0x38e38e3912137827 */ /* 0x001fe200078e02ff */
[----:B------:R-:W-:-:S04]  /*0db0*/  SHF.R.U32.HI R17, RZ, 0x1f, R16 ;  /* 0x0000001fff117819 */ /* 0x000fc80000011610 */
[----:B------:R-:W-:Y:S01]  /*0dc0*/  SHF.R.U32.HI R22, RZ, 0x1f, R19 ;  /* 0x0000001fff167819 */ /* 0x000fe20000011613 */
[----:B------:R-:W-:Y:S04]  /*0dd0*/  LDS R8, [R32] ;  /* 0x0000000020087984 */ /* 0x000fe80000000800 */
[----:B------:R-:W-:Y:S04]  /*0de0*/  LDS R9, [R32+0x4] ;  /* 0x0000040020097984 */ /* 0x000fe80000000800 */
[----:B------:R-:W-:Y:S04]  /*0df0*/  LDS R10, [R32+0x8] ;  /* 0x00000800200a7984 */ /* 0x000fe80000000800 */
[----:B------:R-:W0:Y:S04]  /*0e00*/  LDS R11, [R32+0xc] ;  /* 0x00000c00200b7984 */ /* 0x000e280000000800 */
[----:B------:R-:W-:Y:S04]  /*0e10*/  LDS R4, [R32+0x1400] ;  /* 0x0014000020047984 */ /* 0x000fe80000000800 */
[----:B------:R-:W-:Y:S04]  /*0e20*/  LDS R5, [R32+0x1404] ;  /* 0x0014040020057984 */ /* 0x000fe80000000800 */
[----:B------:R-:W-:Y:S04]  /*0e30*/  LDS R6, [R32+0x1408] ;  /* 0x0014080020067984 */ /* 0x000fe80000000800 */
[----:B------:R-:W2:Y:S04]  /*0e40*/  LDS R7, [R32+0x140c] ;  /* 0x00140c0020077984 */ /* 0x000ea80000000800 */
[----:B------:R-:W-:Y:S04]  /*0e50*/  LDS R12, [R32+0x2800] ;  /* 0x00280000200c7984 */ /* 0x000fe80000000800 */
[----:B------:R-:W-:Y:S04]  /*0e60*/  LDS R13, [R32+0x2804] ;  /* 0x00280400200d7984 */ /* 0x000fe80000000800 */
[----:B------:R-:W-:Y:S04]  /*0e70*/  LDS R14, [R32+0x2808] ;  /* 0x00280800200e7984 */ /* 0x000fe80000000800 */
[----:B------:R-:W3:Y:S01]  /*0e80*/  LDS R15, [R32+0x280c] ;  /* 0x00280c00200f7984 */ /* 0x000ee20000000800 */
[----:B------:R-:W-:-:S02]  /*0e90*/  LEA.HI.SX32 R20, R16, R17, 0x1a ;  /* 0x0000001110147211 */ /* 0x000fc400078fd2ff */
[----:B------:R-:W4:Y:S01]  /*0ea0*/  LDC.64 R16, c[0x0][0x238] ;  /* 0x00008e00ff107b82 */ /* 0x000f220000000a00 */
[----:B------:R-:W-:Y:S01]  /*0eb0*/  LEA.HI.SX32 R19, R19, R22, 0x1a ;  /* 0x0000001613137211 */ /* 0x000fe200078fd2ff */
[----:B------:R-:W-:Y:S01]  /*0ec0*/  IMAD R25, R24, -0x120, R33 ;  /* 0xfffffee018197824 */ /* 0x000fe200078e0221 */
[----:B------:R-:W-:Y:S01]  /*0ed0*/  ISETP.GE.AND P0, PT, R2, 0x4, PT ;  /* 0x000000040200780c */ /* 0x000fe20003f06270 */
[----:B------:R-:W-:Y:S02]  /*0ee0*/  IMAD R21, R20, -0x120, R3 ;  /* 0xfffffee014157824 */ /* 0x000fe400078e0203 */
[----:B-1----:R-:W-:Y:S01]  /*0ef0*/  IMAD R23, R19, -0x120, R18 ;  /* 0xfffffee013177824 */ /* 0x002fe200078e0212 */
[----:B------:R-:W-:-:S03]  /*0f00*/  IADD3 R25, R25, R0, RZ ;  /* 0x0000000019197210 */ /* 0x000fc60007ffe0ff */
[----:B------:R-:W-:Y:S01]  /*0f10*/  IMAD.IADD R2, R23, 0x1, R0 ;  /* 0x0000000117027824 */ /* 0x000fe200078e0200 */
[----:B------:R-:W-:Y:S02]  /*0f20*/  IADD3 R21, R21, R0, RZ ;  /* 0x0000000015157210 */ /* 0x000fe40007ffe0ff */
[----:B------:R-:W-:Y:S01]  /*0f30*/  ISETP.LT.AND P1, PT, R3, 0x480, !P0 ;  /* 0x000004800300780c */ /* 0x000fe20004721270 */
[----:B------:R-:W-:Y:S01]  /*0f40*/  IMAD R3, R24, 0x820, R25 ;  /* 0x0000082018037824 */ /* 0x000fe200078e0219 */
[----:B------:R-:W-:Y:S01]  /*0f50*/  ISETP.LT.AND P3, PT, R33, 0x480, !P0 ;  /* 0x000004802100780c */ /* 0x000fe20004761270 */
[----:B------:R-:W-:Y:S01]  /*0f60*/  IMAD R19, R19, 0x820, R2 ;  /* 0x0000082013137824 */ /* 0x000fe200078e0202 */
[----:B------:R-:W-:Y:S01]  /*0f70*/  LOP3.LUT R33, R33, 0x300, RZ, 0xfc, !PT ;  /* 0x0000030021217812 */ /* 0x000fe200078efcff */
[----:B------:R-:W-:Y:S01]  /*0f80*/  IMAD R21, R20, 0x820, R21 ;  /* 0x0000082014157824 */ /* 0x000fe200078e0215 */
[----:B------:R-:W-:Y:S02]  /*0f90*/  ISETP.LT.AND P2, PT, R18, 0x480, !P0 ;  /* 0x000004801200780c */ /* 0x000fe40004741270 */
[----:B------:R-:W-:-:S02]  /*0fa0*/  SHF.L.U32 R3, R3, 0x2, RZ ;  /* 0x0000000203037819 */ /* 0x000fc400000006ff */
[----:B------:R-:W-:Y:S02]  /*0fb0*/  ISETP.LT.AND P0, PT, R33, 0x480, !P0 ;  /* 0x000004802100780c */ /* 0x000fe40004701270 */
[----:B------:R-:W-:Y:S01]  /*0fc0*/  SHF.L.U32 R19, R19, 0x2, RZ ;  /* 0x0000000213137819 */ /* 0x000fe200000006ff */
[----:B------:R-:W-:Y:S02]  /*0fd0*/  IMAD.SHL.U32 R21, R21, 0x4, RZ ;  /* 0x0000000415157824 */ /* 0x000fe400078e00ff */
[----:B----4-:R-:W-:-:S04]  /*0fe0*/  IMAD.WIDE R2, R3, 0x4, R16 ;  /* 0x0000000403027825 */ /* 0x010fc800078e0210 */
[--C-:B------:R-:W-:Y:S01]  /*0ff0*/  IMAD.WIDE R18, R19, 0x4, R16.reuse ;  /* 0x0000000413127825 */ /* 0x100fe200078e0210 */
[----:B0-----:R0:W-:Y:S03]  /*1000*/  @P3 STG.E.128 desc[UR6][R2.64], R8 ;  /* 0x0000000802003986 */ /* 0x0011e6000c101d06 */
[----:B------:R-:W-:Y:S01]  /*1010*/  IMAD.WIDE R20, R21, 0x4, R16 ;  /* 0x0000000415147825 */ /* 0x000fe200078e0210 */
[----:B--2---:R0:W-:Y:S04]  /*1020*/  @P2 STG.E.128 desc[UR6][R18.64], R4 ;  /* 0x0000000412002986 */ /* 0x0041e8000c101d06 */
[----:B---3--:R0:W-:Y:S02]  /*1030*/  @P1 STG.E.128 desc[UR6][R20.64], R12 ;  /* 0x0000000c14001986 */ /* 0x0081e4000c101d06 */
[----:B0-----:R-:W-:Y:S05]  /*1040*/  @!P0 EXIT ;  /* 0x000000000000894d */ /* 0x001fea0003800000 */
[----:B0-----:R-:W-:Y:S01]  /*1050*/  LDS R4, [R32+0x3c00] ;  /* 0x003c000020047984 */ /* 0x001fe20000000800 */
[----:B------:R-:W-:-:S03]  /*1060*/  IMAD.HI R2, R33, 0x38e38e39, RZ ;  /* 0x38e38e3921027827 */ /* 0x000fc600078e02ff */
[----:B------:R-:W-:Y:S02]  /*1070*/  LDS R5, [R32+0x3c04] ;  /* 0x003c040020057984 */ /* 0x000fe40000000800 */
[----:B------:R-:W-:Y:S02]  /*1080*/  SHF.R.U32.HI R3, RZ, 0x1f, R2 ;  /* 0x0000001fff037819 */ /* 0x000fe40000011602 */
[----:B------:R-:W-:Y:S02]  /*1090*/  LDS R6, [R32+0x3c08] ;  /* 0x003c080020067984 */ /* 0x000fe40000000800 */
[----:B------:R-:W-:Y:S02]  /*10a0*/  LEA.HI.SX32 R2, R2, R3, 0x1a ;  /* 0x0000000302027211 */ /* 0x000fe400078fd2ff */
[----:B------:R-:W0:Y:S03]  /*10b0*/  LDS R7, [R32+0x3c0c] ;  /* 0x003c0c0020077984 */ /* 0x000e260000000800 */
[----:B------:R-:W-:-:S05]  /*10c0*/  IMAD R33, R2, -0x120, R33 ;  /* 0xfffffee002217824 */ /* 0x000fca00078e0221 */
[----:B------:R-:W-:-:S05]  /*10d0*/  IADD3 R33, R33, R0, RZ ;  /* 0x0000000021217210 */ /* 0x000fca0007ffe0ff */
[----:B------:R-:W-:-:S05]  /*10e0*/  IMAD R3, R2, 0x820, R33 ;  /* 0x0000082002037824 */ /* 0x000fca00078e0221 */
[----:B------:R-:W-:-:S05]  /*10f0*/  SHF.L.U32 R3, R3, 0x2, RZ ;  /* 0x0000000203037819 */ /* 0x000fca00000006ff */
[----:B------:R-:W-:-:S05]  /*1100*/  IMAD.WIDE R16, R3, 0x4, R16 ;  /* 0x0000000403107825 */ /* 0x000fca00078e0210 */
[----:B0-----:R-:W-:Y:S01]  /*1110*/  STG.E.128 desc[UR6][R16.64], R4 ;  /* 0x0000000410007986 */ /* 0x001fe2000c101d06 */
[----:B------:R-:W-:Y:S05]  /*1120*/  EXIT ;  /* 0x000000000000794d */ /* 0x000fea0003800000 */
.L_x_0:
[----:B------:R-:W-:-:S00]  /*1130*/  BRA `(.L_x_0) ;  /* 0xfffffffc00fc7947 */ /* 0x000fc0000383ffff */
[----:B------:R-:W-:-:S00]  /*1140*/  NOP ;  /* 0x0000000000007918 */ /* 0x000fc00000000000 */
        /* <DEDUP_REMOVED lines=11> */
.L_x_1:


//--------------------- .nv.global.init           --------------------------
	.section	.nv.global.init,"aw",@progbits
.nv.global.init:
	.type		_$_str,@object
	.size		_$_str,(_$_str_$_2 - _$_str)
_$_str:
        /*0000*/ 	.byte	0x5f, 0x5f, 0x43, 0x55, 0x44, 0x41, 0x5f, 0x46, 0x54, 0x5a, 0x00
	.type		_$_str_$_2,@object
	.size		_$_str_$_2,(.L_1 - _$_str_$_2)
_$_str_$_2:
        /*000b*/ 	.byte	0x5f, 0x5f, 0x43, 0x55, 0x44, 0x41, 0x5f, 0x50, 0x52, 0x45, 0x43, 0x5f, 0x53, 0x51, 0x52, 0x54
        /*001b*/ 	.byte	0x00
.L_1:


//--------------------- .nv.shared.triton_poi_fused__native_batch_norm_legit_no_training_relu_46 --------------------------
	.section	.nv.shared.triton_poi_fused__native_batch_norm_legit_no_training_relu_46,"aw",@nobits
	.sectionflags	@""
	.align	16
	.zero		1024


//--------------------- .nv.constant0.triton_poi_fused__native_batch_norm_legit_no_training_relu_46 --------------------------
	.section	.nv.constant0.triton_poi_fused__native_batch_norm_legit_no_training_relu_46,"a",@progbits
	.sectionflags	@""
	.align	4
.nv.constant0.triton_poi_fused__native_batch_norm_legit_no_training_relu_46:
	.zero		584
